	.headerflags	@"EF_CUDA_TEXMODE_UNIFIED EF_CUDA_64BIT_ADDRESS EF_CUDA_ACCELERATORS EF_CUDA_SM90 EF_CUDA_VIRTUAL_SM(EF_CUDA_SM90)"
	.elftype	@"ET_EXEC"


//--------------------- .nv.info                  --------------------------
	.section	.nv.info,"",@"SHT_CUDA_INFO"
	.align	4


	//----- nvinfo : EIATTR_REGCOUNT
	.align		4
        /*0000*/ 	.byte	0x04, 0x2f
        /*0002*/ 	.short	(.L_3 - .L_2)
	.align		4
.L_2:
        /*0004*/ 	.word	index@(triton_poi_fused__native_batch_norm_legit_no_training__unsafe_index_add_convolution_hardtanh_mul_sub_4)
        /*0008*/ 	.word	0x00000024


	//----- nvinfo : EIATTR_MIN_STACK_SIZE
	.align		4
.L_3:
        /*000c*/ 	.byte	0x04, 0x12
        /*000e*/ 	.short	(.L_5 - .L_4)
	.align		4
.L_4:
        /*0010*/ 	.word	index@(triton_poi_fused__native_batch_norm_legit_no_training__unsafe_index_add_convolution_hardtanh_mul_sub_4)
        /*0014*/ 	.word	0x00000000


	//----- nvinfo : EIATTR_FRAME_SIZE
	.align		4
.L_5:
        /*0018*/ 	.byte	0x04, 0x11
        /*001a*/ 	.short	(.L_7 - .L_6)
	.align		4
.L_6:
        /*001c*/ 	.word	index@(triton_poi_fused__native_batch_norm_legit_no_training__unsafe_index_add_convolution_hardtanh_mul_sub_4)
        /*0020*/ 	.word	0x00000000


	//----- nvinfo : EIATTR_MIN_STACK_SIZE
	.align		4
.L_7:
        /*0024*/ 	.byte	0x04, 0x12
        /*0026*/ 	.short	(.L_9 - .L_8)
	.align		4
.L_8:
        /*0028*/ 	.word	index@(triton_poi_fused__native_batch_norm_legit_no_training__unsafe_index_add_convolution_hardtanh_mul_sub_4)
        /*002c*/ 	.word	0x00000000
.L_9:


//--------------------- .nv.info.triton_poi_fused__native_batch_norm_legit_no_training__unsafe_index_add_convolution_hardtanh_mul_sub_4 --------------------------
	.section	.nv.info.triton_poi_fused__native_batch_norm_legit_no_training__unsafe_index_add_convolution_hardtanh_mul_sub_4,"",@"SHT_CUDA_INFO"
	.sectionflags	@""
	.align	4


	//----- nvinfo : EIATTR_CUDA_API_VERSION
	.align		4
        /*0000*/ 	.byte	0x04, 0x37
        /*0002*/ 	.short	(.L_11 - .L_10)
.L_10:
        /*0004*/ 	.word	0x0000007c


	//----- nvinfo : EIATTR_KPARAM_INFO
	.align		4
.L_11:
        /*0008*/ 	.byte	0x04, 0x17
        /*000a*/ 	.short	(.L_13 - .L_12)
.L_12:
        /*000c*/ 	.word	0x00000000
        /*0010*/ 	.short	0x0011
        /*0012*/ 	.short	0x0088
        /*0014*/ 	.byte	0x00, 0xf0, 0x11, 0x00


	//----- nvinfo : EIATTR_KPARAM_INFO
	.align		4
.L_13:
        /*0018*/ 	.byte	0x04, 0x17
        /*001a*/ 	.short	(.L_15 - .L_14)
.L_14:
        /*001c*/ 	.word	0x00000000
        /*0020*/ 	.short	0x0010
        /*0022*/ 	.short	0x0080
        /*0024*/ 	.byte	0x00, 0xf4, 0x21, 0x00


	//----- nvinfo : EIATTR_KPARAM_INFO
	.align		4
.L_15:
        /*0028*/ 	.byte	0x04, 0x17
        /*002a*/ 	.short	(.L_17 - .L_16)
.L_16:
        /*002c*/ 	.word	0x00000000
        /*0030*/ 	.short	0x000f
        /*0032*/ 	.short	0x0078
        /*0034*/ 	.byte	0x00, 0xf4, 0x21, 0x00


	//----- nvinfo : EIATTR_KPARAM_INFO
	.align		4
.L_17:
        /*0038*/ 	.byte	0x04, 0x17
        /*003a*/ 	.short	(.L_19 - .L_18)
.L_18:
        /*003c*/ 	.word	0x00000000
        /*0040*/ 	.short	0x000e
        /*0042*/ 	.short	0x0070
        /*0044*/ 	.byte	0x00, 0xf4, 0x21, 0x00


	//----- nvinfo : EIATTR_KPARAM_INFO
	.align		4
.L_19:
        /*0048*/ 	.byte	0x04, 0x17
        /*004a*/ 	.short	(.L_21 - .L_20)
.L_20:
        /*004c*/ 	.word	0x00000000
        /*0050*/ 	.short	0x000d
        /*0052*/ 	.short	0x0068
        /*0054*/ 	.byte	0x00, 0xf4, 0x21, 0x00


	//----- nvinfo : EIATTR_KPARAM_INFO
	.align		4
.L_21:
        /*0058*/ 	.byte	0x04, 0x17
        /*005a*/ 	.short	(.L_23 - .L_22)
.L_22:
        /*005c*/ 	.word	0x00000000
        /*0060*/ 	.short	0x000c
        /*0062*/ 	.short	0x0060
        /*0064*/ 	.byte	0x00, 0xf4, 0x21, 0x00


	//----- nvinfo : EIATTR_KPARAM_INFO
	.align		4
.L_23:
        /*0068*/ 	.byte	0x04, 0x17
        /*006a*/ 	.short	(.L_25 - .L_24)
.L_24:
        /*006c*/ 	.word	0x00000000
        /*0070*/ 	.short	0x000b
        /*0072*/ 	.short	0x0058
        /*0074*/ 	.byte	0x00, 0xf4, 0x21, 0x00


	//----- nvinfo : EIATTR_KPARAM_INFO
	.align		4
.L_25:
        /*0078*/ 	.byte	0x04, 0x17
        /*007a*/ 	.short	(.L_27 - .L_26)
.L_26:
        /*007c*/ 	.word	0x00000000
        /*0080*/ 	.short	0x000a
        /*0082*/ 	.short	0x0050
        /*0084*/ 	.byte	0x00, 0xf4, 0x21, 0x00


	//----- nvinfo : EIATTR_KPARAM_INFO
	.align		4
.L_27:
        /*0088*/ 	.byte	0x04, 0x17
        /*008a*/ 	.short	(.L_29 - .L_28)
.L_28:
        /*008c*/ 	.word	0x00000000
        /*0090*/ 	.short	0x0009
        /*0092*/ 	.short	0x0048
        /*0094*/ 	.byte	0x00, 0xf4, 0x21, 0x00


	//----- nvinfo : EIATTR_KPARAM_INFO
	.align		4
.L_29:
        /*0098*/ 	.byte	0x04, 0x17
        /*009a*/ 	.short	(.L_31 - .L_30)
.L_30:
        /*009c*/ 	.word	0x00000000
        /*00a0*/ 	.short	0x0008
        /*00a2*/ 	.short	0x0040
        /*00a4*/ 	.byte	0x00, 0xf4, 0x21, 0x00


	//----- nvinfo : EIATTR_KPARAM_INFO
	.align		4
.L_31:
        /*00a8*/ 	.byte	0x04, 0x17
        /*00aa*/ 	.short	(.L_33 - .L_32)
.L_32:
        /*00ac*/ 	.word	0x00000000
        /*00b0*/ 	.short	0x0007
        /*00b2*/ 	.short	0x0038
        /*00b4*/ 	.byte	0x00, 0xf4, 0x21, 0x00


	//----- nvinfo : EIATTR_KPARAM_INFO
	.align		4
.L_33:
        /*00b8*/ 	.byte	0x04, 0x17
        /*00ba*/ 	.short	(.L_35 - .L_34)
.L_34:
        /*00bc*/ 	.word	0x00000000
        /*00c0*/ 	.short	0x0006
        /*00c2*/ 	.short	0x0030
        /*00c4*/ 	.byte	0x00, 0xf4, 0x21, 0x00


	//----- nvinfo : EIATTR_KPARAM_INFO
	.align		4
.L_35:
        /*00c8*/ 	.byte	0x04, 0x17
        /*00ca*/ 	.short	(.L_37 - .L_36)
.L_36:
        /*00cc*/ 	.word	0x00000000
        /*00d0*/ 	.short	0x0005
        /*00d2*/ 	.short	0x0028
        /*00d4*/ 	.byte	0x00, 0xf4, 0x21, 0x00


	//----- nvinfo : EIATTR_KPARAM_INFO
	.align		4
.L_37:
        /*00d8*/ 	.byte	0x04, 0x17
        /*00da*/ 	.short	(.L_39 - .L_38)
.L_38:
        /*00dc*/ 	.word	0x00000000
        /*00e0*/ 	.short	0x0004
        /*00e2*/ 	.short	0x0020
        /*00e4*/ 	.byte	0x00, 0xf4, 0x21, 0x00


	//----- nvinfo : EIATTR_KPARAM_INFO
	.align		4
.L_39:
        /*00e8*/ 	.byte	0x04, 0x17
        /*00ea*/ 	.short	(.L_41 - .L_40)
.L_40:
        /*00ec*/ 	.word	0x00000000
        /*00f0*/ 	.short	0x0003
        /*00f2*/ 	.short	0x0018
        /*00f4*/ 	.byte	0x00, 0xf4, 0x21, 0x00


	//----- nvinfo : EIATTR_KPARAM_INFO
	.align		4
.L_41:
        /*00f8*/ 	.byte	0x04, 0x17
        /*00fa*/ 	.short	(.L_43 - .L_42)
.L_42:
        /*00fc*/ 	.word	0x00000000
        /*0100*/ 	.short	0x0002
        /*0102*/ 	.short	0x0010
        /*0104*/ 	.byte	0x00, 0xf4, 0x21, 0x00


	//----- nvinfo : EIATTR_KPARAM_INFO
	.align		4
.L_43:
        /*0108*/ 	.byte	0x04, 0x17
        /*010a*/ 	.short	(.L_45 - .L_44)
.L_44:
        /*010c*/ 	.word	0x00000000
        /*0110*/ 	.short	0x0001
        /*0112*/ 	.short	0x0008
        /*0114*/ 	.byte	0x00, 0xf4, 0x21, 0x00


	//----- nvinfo : EIATTR_KPARAM_INFO
	.align		4
.L_45:
        /*0118*/ 	.byte	0x04, 0x17
        /*011a*/ 	.short	(.L_47 - .L_46)
.L_46:
        /*011c*/ 	.word	0x00000000
        /*0120*/ 	.short	0x0000
        /*0122*/ 	.short	0x0000
        /*0124*/ 	.byte	0x00, 0xf4, 0x21, 0x00


	//----- nvinfo : EIATTR_SPARSE_MMA_MASK
	.align		4
.L_47:
        /*0128*/ 	.byte	0x03, 0x50
        /*012a*/ 	.short	0x0000


	//----- nvinfo : EIATTR_MAXREG_COUNT
	.align		4
        /*012c*/ 	.byte	0x03, 0x1b
        /*012e*/ 	.short	0x00ff


	//----- nvinfo : EIATTR_EXIT_INSTR_OFFSETS
	.align		4
        /*0130*/ 	.byte	0x04, 0x1c
        /*0132*/ 	.short	(.L_49 - .L_48)


	//   ....[0]....
.L_48:
        /*0134*/ 	.word	0x000006c0


	//   ....[1]....
        /*0138*/ 	.word	0x000006e0


	//----- nvinfo : EIATTR_REQNTID
	.align		4
.L_49:
        /*013c*/ 	.byte	0x04, 0x10
        /*013e*/ 	.short	(.L_51 - .L_50)
.L_50:
        /*0140*/ 	.word	0x00000020
        /*0144*/ 	.word	0x00000001
        /*0148*/ 	.word	0x00000001


	//----- nvinfo : EIATTR_CBANK_PARAM_SIZE
	.align		4
.L_51:
        /*014c*/ 	.byte	0x03, 0x19
        /*014e*/ 	.short	0x008c


	//----- nvinfo : EIATTR_PARAM_CBANK
	.align		4
        /*0150*/ 	.byte	0x04, 0x0a
        /*0152*/ 	.short	(.L_53 - .L_52)
	.align		4
.L_52:
        /*0154*/ 	.word	index@(.nv.constant0.triton_poi_fused__native_batch_norm_legit_no_training__unsafe_index_add_convolution_hardtanh_mul_sub_4)
        /*0158*/ 	.short	0x0210
        /*015a*/ 	.short	0x008c


	//----- nvinfo : EIATTR_SW_WAR
	.align		4
.L_53:
        /*015c*/ 	.byte	0x04, 0x36
        /*015e*/ 	.short	(.L_55 - .L_54)
.L_54:
        /*0160*/ 	.word	0x00000008
.L_55:


//--------------------- .nv.callgraph             --------------------------
	.section	.nv.callgraph,"",@"SHT_CUDA_CALLGRAPH"
	.align	4
	.sectionentsize	8
	.align		4
        /*0000*/ 	.word	0x00000000
	.align		4
        /*0004*/ 	.word	0xffffffff
	.align		4
        /*0008*/ 	.word	0x00000000
	.align		4
        /*000c*/ 	.word	0xfffffffe
	.align		4
        /*0010*/ 	.word	0x00000000
	.align		4
        /*0014*/ 	.word	0xfffffffd
	.align		4
        /*0018*/ 	.word	0x00000000
	.align		4
        /*001c*/ 	.word	0xfffffffc


//--------------------- .nv.constant4             --------------------------
	.section	.nv.constant4,"a",@progbits
	.align	8
	.align		8
.nv.constant4:
        /*0000*/ 	.dword	_$_str
	.align		8
        /*0008*/ 	.dword	_$_str_$_2


//--------------------- .text.triton_poi_fused__native_batch_norm_legit_no_training__unsafe_index_add_convolution_hardtanh_mul_sub_4 --------------------------
	.section	.text.triton_poi_fused__native_batch_norm_legit_no_training__unsafe_index_add_convolution_hardtanh_mul_sub_4,"ax",@progbits
	.align	128
        .global         triton_poi_fused__native_batch_norm_legit_no_training__unsafe_index_add_convolution_hardtanh_mul_sub_4
        .type           triton_poi_fused__native_batch_norm_legit_no_training__unsafe_index_add_convolution_hardtanh_mul_sub_4,@function
        .size           triton_poi_fused__native_batch_norm_legit_no_training__unsafe_index_add_convolution_hardtanh_mul_sub_4,(.L_x_1 - triton_poi_fused__native_batch_norm_legit_no_training__unsafe_index_add_convolution_hardtanh_mul_sub_4)
        .other          triton_poi_fused__native_batch_norm_legit_no_training__unsafe_index_add_convolution_hardtanh_mul_sub_4,@"STO_CUDA_ENTRY STV_DEFAULT"
triton_poi_fused__native_batch_norm_legit_no_training__unsafe_index_add_convolution_hardtanh_mul_sub_4:
.text.triton_poi_fused__native_batch_norm_legit_no_training__unsafe_index_add_convolution_hardtanh_mul_sub_4:
[----:B------:R-:W0:Y:S01]  /*0000*/  LDC R1, c[0x0][0x28] ;  /* 0x00000a00ff017b82 */ /* 0x000e220000000800 */
[----:B------:R-:W1:Y:S07]  /*0010*/  S2R R30, SR_TID.X ;  /* 0x00000000001e7919 */ /* 0x000e6e0000002100 */
[----:B------:R-:W2:Y:S01]  /*0020*/  LDC.64 R4, c[0x0][0x238] ;  /* 0x00008e00ff047b82 */ /* 0x000ea20000000a00 */
[----:B------:R-:W-:Y:S01]  /*0030*/  ULDC.64 UR4, c[0x0][0x208] ;  /* 0x0000820000047ab9 */ /* 0x000fe20000000a00 */
[----:B------:R-:W3:Y:S06]  /*0040*/  S2R R3, SR_CTAID.X ;  /* 0x0000000000037919 */ /* 0x000eec0000002500 */
[----:B------:R-:W4:Y:S08]  /*0050*/  LDC.64 R10, c[0x0][0x260] ;  /* 0x00009800ff0a7b82 */ /* 0x000f300000000a00 */
[----:B------:R-:W5:Y:S08]  /*0060*/  LDC.64 R8, c[0x0][0x228] ;  /* 0x00008a00ff087b82 */ /* 0x000f700000000a00 */
[----:B------:R-:W5:Y:S01]  /*0070*/  LDC.64 R12, c[0x0][0x210] ;  /* 0x00008400ff0c7b82 */ /* 0x000f620000000a00 */
[----:B-1----:R-:W-:-:S07]  /*0080*/  LOP3.LUT R0, R30, 0xf, RZ, 0xc0, !PT ;  /* 0x0000000f1e007812 */ /* 0x002fce00078ec0ff */
[----:B------:R-:W1:Y:S01]  /*0090*/  LDC.64 R14, c[0x0][0x230] ;  /* 0x00008c00ff0e7b82 */ /* 0x000e620000000a00 */
[----:B---3--:R-:W-:Y:S02]  /*00a0*/  SHF.R.S32.HI R2, RZ, 0x1b, R3 ;  /* 0x0000001bff027819 */ /* 0x008fe40000011403 */
[----:B------:R-:W-:Y:S02]  /*00b0*/  LEA R0, R3, R0, 0x4 ;  /* 0x0000000003007211 */ /* 0x000fe400078e20ff */
[----:B------:R-:W-:-:S03]  /*00c0*/  SGXT R3, R2, 0x1 ;  /* 0x000000010203781a */ /* 0x000fc60000000200 */
[----:B------:R-:W3:Y:S01]  /*00d0*/  LDC.64 R16, c[0x0][0x240] ;  /* 0x00009000ff107b82 */ /* 0x000ee20000000a00 */
[----:B------:R-:W-:Y:S02]  /*00e0*/  ISETP.GE.AND P0, PT, R0, 0x10, PT ;  /* 0x000000100000780c */ /* 0x000fe40003f06270 */
[----:B------:R-:W-:-:S04]  /*00f0*/  LEA.HI R3, R3, R0, RZ, 0x2 ;  /* 0x0000000003037211 */ /* 0x000fc800078f10ff */
[----:B------:R-:W-:Y:S01]  /*0100*/  LOP3.LUT R3, R3, 0xfffffffc, RZ, 0xc0, !PT ;  /* 0xfffffffc03037812 */ /* 0x000fe200078ec0ff */
[----:B------:R-:W3:Y:S03]  /*0110*/  LDC.64 R18, c[0x0][0x248] ;  /* 0x00009200ff127b82 */ /* 0x000ee60000000a00 */
[----:B------:R-:W-:Y:S02]  /*0120*/  IADD3 R31, R0, -R3, RZ ;  /* 0x80000003001f7210 */ /* 0x000fe40007ffe0ff */
[----:B------:R-:W-:-:S03]  /*0130*/  CS2R R2, SRZ ;  /* 0x0000000000027805 */ /* 0x000fc6000001ff00 */
[C---:B--2---:R-:W-:Y:S01]  /*0140*/  IMAD.WIDE R4, R31.reuse, 0x4, R4 ;  /* 0x000000041f047825 */ /* 0x044fe200078e0204 */
[----:B------:R-:W2:Y:S04]  /*0150*/  LDC.64 R20, c[0x0][0x250] ;  /* 0x00009400ff147b82 */ /* 0x000ea80000000a00 */
[----:B------:R5:W2:Y:S01]  /*0160*/  @!P0 LDG.E.EL R2, desc[UR4][R4.64] ;  /* 0x0000000404028981 */ /* 0x000aa2000c2e1900 */
[----:B----4-:R-:W-:-:S03]  /*0170*/  IMAD.WIDE R10, R31, 0x4, R10 ;  /* 0x000000041f0a7825 */ /* 0x010fc600078e020a */
[----:B------:R-:W4:Y:S02]  /*0180*/  LDC.64 R22, c[0x0][0x218] ;  /* 0x00008600ff167b82 */ /* 0x000f240000000a00 */
[----:B------:R1:W2:Y:S01]  /*0190*/  @!P0 LDG.E.EL R3, desc[UR4][R10.64] ;  /* 0x000000040a038981 */ /* 0x0002a2000c2e1900 */
[----:B------:R-:W-:Y:S01]  /*01a0*/  CS2R R6, SRZ ;  /* 0x0000000000067805 */ /* 0x000fe2000001ff00 */
[----:B-----5:R-:W-:-:S04]  /*01b0*/  IMAD.WIDE R8, R31, 0x4, R8 ;  /* 0x000000041f087825 */ /* 0x020fc800078e0208 */
[----:B------:R-:W5:Y:S01]  /*01c0*/  LDC.64 R24, c[0x0][0x258] ;  /* 0x00009600ff187b82 */ /* 0x000f620000000a00 */
[----:B0-----:R-:W-:Y:S01]  /*01d0*/  IMAD.WIDE R4, R0, 0x4, R12 ;  /* 0x0000000400047825 */ /* 0x001fe200078e020c */
[----:B------:R4:W2:Y:S01]  /*01e0*/  @!P0 LDG.E.EL R6, desc[UR4][R8.64] ;  /* 0x0000000408068981 */ /* 0x0008a2000c2e1900 */
[----:B-1----:R-:W-:Y:S02]  /*01f0*/  CS2R R10, SRZ ;  /* 0x00000000000a7805 */ /* 0x002fe4000001ff00 */
[----:B------:R-:W-:-:S03]  /*0200*/  IMAD.WIDE R14, R31, 0x4, R14 ;  /* 0x000000041f0e7825 */ /* 0x000fc600078e020e */
[----:B------:R-:W0:Y:S01]  /*0210*/  LDC.64 R26, c[0x0][0x268] ;  /* 0x00009a00ff1a7b82 */ /* 0x000e220000000a00 */
[----:B------:R-:W2:Y:S07]  /*0220*/  @!P0 LDG.E R11, desc[UR4][R4.64] ;  /* 0x00000004040b8981 */ /* 0x000eae000c1e1900 */
[----:B------:R-:W1:Y:S01]  /*0230*/  LDC.64 R28, c[0x0][0x270] ;  /* 0x00009c00ff1c7b82 */ /* 0x000e620000000a00 */
[----:B------:R0:W2:Y:S01]  /*0240*/  @!P0 LDG.E.EL R7, desc[UR4][R14.64] ;  /* 0x000000040e078981 */ /* 0x0000a2000c2e1900 */
[----:B------:R-:W-:Y:S01]  /*0250*/  CS2R R12, SRZ ;  /* 0x00000000000c7805 */ /* 0x000fe2000001ff00 */
[----:B---3--:R-:W-:Y:S01]  /*0260*/  IMAD.WIDE R16, R31, 0x4, R16 ;  /* 0x000000041f107825 */ /* 0x008fe200078e0210 */
[----:B------:R-:W-:-:S03]  /*0270*/  CS2R R32, SRZ ;  /* 0x0000000000207805 */ /* 0x000fc6000001ff00 */
[C---:B------:R-:W-:Y:S01]  /*0280*/  IMAD.WIDE R18, R31.reuse, 0x4, R18 ;  /* 0x000000041f127825 */ /* 0x040fe200078e0212 */
[----:B------:R-:W3:Y:S03]  /*0290*/  @!P0 LDG.E.EL R10, desc[UR4][R16.64] ;  /* 0x00000004100a8981 */ /* 0x000ee6000c2e1900 */
[C---:B--2---:R-:W-:Y:S01]  /*02a0*/  IMAD.WIDE R20, R31.reuse, 0x4, R20 ;  /* 0x000000041f147825 */ /* 0x044fe200078e0214 */
[----:B------:R2:W3:Y:S03]  /*02b0*/  @!P0 LDG.E.EL R13, desc[UR4][R18.64] ;  /* 0x00000004120d8981 */ /* 0x0004e6000c2e1900 */
[----:B----4-:R-:W-:Y:S01]  /*02c0*/  IMAD.WIDE R8, R0, 0x4, R22 ;  /* 0x0000000400087825 */ /* 0x010fe200078e0216 */
[----:B------:R-:W4:Y:S03]  /*02d0*/  @!P0 LDG.E.EL R33, desc[UR4][R20.64] ;  /* 0x0000000414218981 */ /* 0x000f26000c2e1900 */
[C---:B-----5:R-:W-:Y:S01]  /*02e0*/  IMAD.WIDE R22, R31.reuse, 0x4, R24 ;  /* 0x000000041f167825 */ /* 0x060fe200078e0218 */
[----:B------:R-:W4:Y:S03]  /*02f0*/  @!P0 LDG.E R12, desc[UR4][R8.64] ;  /* 0x00000004080c8981 */ /* 0x000f26000c1e1900 */
[C---:B0-----:R-:W-:Y:S01]  /*0300*/  IMAD.WIDE R14, R31.reuse, 0x4, R26 ;  /* 0x000000041f0e7825 */ /* 0x041fe200078e021a */
[----:B------:R-:W5:Y:S01]  /*0310*/  @!P0 LDG.E.EL R32, desc[UR4][R22.64] ;  /* 0x0000000416208981 */ /* 0x000f62000c2e1900 */
[----:B------:R-:W-:Y:S01]  /*0320*/  CS2R R26, SRZ ;  /* 0x00000000001a7805 */ /* 0x000fe2000001ff00 */
[----:B--2---:R-:W0:Y:S01]  /*0330*/  LDC.64 R18, c[0x0][0x288] ;  /* 0x0000a200ff127b82 */ /* 0x004e220000000a00 */
[----:B-1----:R-:W-:-:S04]  /*0340*/  IMAD.WIDE R16, R31, 0x4, R28 ;  /* 0x000000041f107825 */ /* 0x002fc800078e021c */
[----:B------:R1:W2:Y:S04]  /*0350*/  @!P0 LDG.E.EL R26, desc[UR4][R14.64] ;  /* 0x000000040e1a8981 */ /* 0x0002a8000c2e1900 */
[----:B------:R-:W2:Y:S01]  /*0360*/  @!P0 LDG.E.EL R27, desc[UR4][R16.64] ;  /* 0x00000004101b8981 */ /* 0x000ea2000c2e1900 */
[----:B------:R-:W1:Y:S03]  /*0370*/  LDC.64 R24, c[0x0][0x290] ;  /* 0x0000a400ff187b82 */ /* 0x000e660000000a00 */
[----:B0-----:R-:W2:Y:S04]  /*0380*/  LDG.E R18, desc[UR4][R18.64] ;  /* 0x0000000412127981 */ /* 0x001ea8000c1e1900 */
[----:B-1----:R-:W2:Y:S01]  /*0390*/  LDG.E R24, desc[UR4][R24.64] ;  /* 0x0000000418187981 */ /* 0x002ea2000c1e1900 */
[----:B------:R-:W-:Y:S01]  /*03a0*/  HFMA2.MMA R14, -RZ, RZ, 1.625, 0 ;  /* 0x3e800000ff0e7435 */ /* 0x000fe200000001ff */
[----:B------:R-:W-:-:S04]  /*03b0*/  FADD R2, R2, 9.9999997473787516356e-06 ;  /* 0x3727c5ac02027421 */ /* 0x000fc80000000000 */
[----:B------:R-:W0:Y:S01]  /*03c0*/  MUFU.SQRT R20, R2 ;  /* 0x0000000200147308 */ /* 0x000e220000002000 */
[----:B------:R-:W-:-:S07]  /*03d0*/  FADD R21, R3, 9.9999997473787516356e-06 ;  /* 0x3727c5ac03157421 */ /* 0x000fce0000000000 */
[----:B------:R-:W1:Y:S01]  /*03e0*/  MUFU.SQRT R22, R21 ;  /* 0x0000001500167308 */ /* 0x000e620000002000 */
[C---:B0-----:R-:W-:Y:S02]  /*03f0*/  FSETP.GT.AND P0, PT, R20.reuse, 8.50705917302346158658e+37, PT ;  /* 0x7e8000001400780b */ /* 0x041fe40003f04000 */
[----:B------:R-:W-:Y:S02]  /*0400*/  FSETP.GEU.AND P2, PT, R20, 1.175494350822287508e-38, PT ;  /* 0x008000001400780b */ /* 0x000fe40003f4e000 */
[----:B-1----:R-:W-:-:S09]  /*0410*/  FSETP.GT.AND P1, PT, R22, 8.50705917302346158658e+37, PT ;  /* 0x7e8000001600780b */ /* 0x002fd20003f24000 */
[----:B------:R-:W-:Y:S01]  /*0420*/  @P0 FMUL R20, R20, 0.25 ;  /* 0x3e80000014140820 */ /* 0x000fe20000400000 */
[----:B------:R-:W-:-:S03]  /*0430*/  FSETP.GEU.AND P3, PT, R22, 1.175494350822287508e-38, PT ;  /* 0x008000001600780b */ /* 0x000fc60003f6e000 */
[----:B------:R-:W-:-:S06]  /*0440*/  @!P2 FMUL R20, R20, 16777216 ;  /* 0x4b8000001414a820 */ /* 0x000fcc0000400000 */
[----:B------:R-:W0:Y:S01]  /*0450*/  MUFU.RCP R20, R20 ;  /* 0x0000001400147308 */ /* 0x000e220000001000 */
[----:B------:R-:W-:Y:S01]  /*0460*/  FSEL R3, R14, 1, P0 ;  /* 0x3f8000000e037808 */ /* 0x000fe20000000000 */
[----:B------:R-:W-:Y:S01]  /*0470*/  @P1 FMUL R22, R22, 0.25 ;  /* 0x3e80000016161820 */ /* 0x000fe20000400000 */
[----:B------:R-:W-:-:S03]  /*0480*/  FADD R11, R6, R11 ;  /* 0x0000000b060b7221 */ /* 0x000fc60000000000 */
[----:B------:R-:W-:Y:S01]  /*0490*/  @!P3 FMUL R22, R22, 16777216 ;  /* 0x4b8000001616b820 */ /* 0x000fe20000400000 */
[----:B------:R-:W-:Y:S01]  /*04a0*/  @!P2 FMUL R3, R3, 16777216 ;  /* 0x4b8000000303a820 */ /* 0x000fe20000400000 */
[----:B------:R-:W-:-:S04]  /*04b0*/  FADD R2, R11, -R7 ;  /* 0x800000070b027221 */ /* 0x000fc80000000000 */
[----:B------:R-:W1:Y:S01]  /*04c0*/  MUFU.RCP R22, R22 ;  /* 0x0000001600167308 */ /* 0x000e620000001000 */
[----:B0-----:R-:W-:-:S04]  /*04d0*/  FMUL R3, R20, R3 ;  /* 0x0000000314037220 */ /* 0x001fc80000400000 */
[----:B------:R-:W-:Y:S01]  /*04e0*/  FMUL R2, R3, R2 ;  /* 0x0000000203027220 */ /* 0x000fe20000400000 */
[----:B------:R-:W-:-:S03]  /*04f0*/  FSEL R3, R14, 1, P1 ;  /* 0x3f8000000e037808 */ /* 0x000fc60000800000 */
[----:B---3--:R-:W-:Y:S01]  /*0500*/  FFMA R2, R2, R10, R13 ;  /* 0x0000000a02027223 */ /* 0x008fe2000000000d */
[----:B----4-:R-:W-:Y:S01]  /*0510*/  FADD R33, R33, R12 ;  /* 0x0000000c21217221 */ /* 0x010fe20000000000 */
[----:B------:R-:W-:-:S03]  /*0520*/  @!P3 FMUL R3, R3, 16777216 ;  /* 0x4b8000000303b820 */ /* 0x000fc60000400000 */
[----:B------:R-:W-:Y:S01]  /*0530*/  FSETP.GTU.AND P0, PT, R2, RZ, PT ;  /* 0x000000ff0200720b */ /* 0x000fe20003f0c000 */
[----:B-1----:R-:W-:Y:S01]  /*0540*/  FMUL R3, R22, R3 ;  /* 0x0000000316037220 */ /* 0x002fe20000400000 */
[----:B-----5:R-:W-:Y:S02]  /*0550*/  FADD R32, R33, -R32 ;  /* 0x8000002021207221 */ /* 0x020fe40000000000 */
[----:B------:R-:W-:Y:S02]  /*0560*/  FSEL R7, R2, RZ, P0 ;  /* 0x000000ff02077208 */ /* 0x000fe40000000000 */
[----:B------:R-:W-:Y:S02]  /*0570*/  FMUL R32, R32, R3 ;  /* 0x0000000320207220 */ /* 0x000fe40000400000 */
[C---:B------:R-:W-:Y:S01]  /*0580*/  FSETP.GEU.AND P2, PT, R7.reuse, 6, PT ;  /* 0x40c000000700780b */ /* 0x040fe20003f4e000 */
[----:B------:R-:W0:Y:S01]  /*0590*/  LDC.64 R2, c[0x0][0x220] ;  /* 0x00008800ff027b82 */ /* 0x000e220000000a00 */
[----:B--2---:R-:W-:Y:S01]  /*05a0*/  FFMA R26, R32, R26, R27 ;  /* 0x0000001a201a7223 */ /* 0x004fe2000000001b */
[----:B------:R-:W-:-:S04]  /*05b0*/  FSETP.NAN.AND P1, PT, R7, R7, PT ;  /* 0x000000070700720b */ /* 0x000fc80003f28000 */
[----:B------:R-:W-:Y:S02]  /*05c0*/  FSETP.GTU.AND P3, PT, R26, RZ, PT ;  /* 0x000000ff1a00720b */ /* 0x000fe40003f6c000 */
[----:B------:R-:W-:Y:S02]  /*05d0*/  LOP3.LUT P0, RZ, R30, 0x10, RZ, 0xc0, !PT ;  /* 0x000000101eff7812 */ /* 0x000fe4000780c0ff */
[----:B------:R-:W-:Y:S02]  /*05e0*/  FSEL R26, R26, RZ, P3 ;  /* 0x000000ff1a1a7208 */ /* 0x000fe40001800000 */
[----:B------:R-:W-:Y:S02]  /*05f0*/  @P2 FSEL R7, R7, 6, P1 ;  /* 0x40c0000007072808 */ /* 0x000fe40000800000 */
[----:B------:R-:W-:Y:S02]  /*0600*/  FSETP.GEU.AND P2, PT, R26, 6, PT ;  /* 0x40c000001a00780b */ /* 0x000fe40003f4e000 */
[----:B------:R-:W-:Y:S01]  /*0610*/  ISETP.LT.AND P0, PT, R0, 0x10, !P0 ;  /* 0x000000100000780c */ /* 0x000fe20004701270 */
[----:B------:R-:W-:Y:S01]  /*0620*/  FADD R6, R7, -R7 ;  /* 0x8000000707067221 */ /* 0x000fe20000000000 */
[----:B------:R-:W-:-:S03]  /*0630*/  FSETP.NAN.AND P1, PT, R26, R26, PT ;  /* 0x0000001a1a00720b */ /* 0x000fc60003f28000 */
[----:B------:R-:W-:-:S04]  /*0640*/  FFMA R7, R18, R6, R7 ;  /* 0x0000000612077223 */ /* 0x000fc80000000007 */
[--C-:B------:R-:W-:Y:S02]  /*0650*/  FADD R6, R7, -R7.reuse ;  /* 0x8000000707067221 */ /* 0x100fe40000000000 */
[----:B------:R-:W-:Y:S02]  /*0660*/  @P2 FSEL R26, R26, 6, P1 ;  /* 0x40c000001a1a2808 */ /* 0x000fe40000800000 */
[----:B------:R-:W-:Y:S01]  /*0670*/  FFMA R7, R24, R6, R7 ;  /* 0x0000000618077223 */ /* 0x000fe20000000007 */
[----:B------:R1:W-:Y:S01]  /*0680*/  @P0 STG.E desc[UR4][R4.64], R11 ;  /* 0x0000000b04000986 */ /* 0x0003e2000c101904 */
[----:B0-----:R-:W-:-:S03]  /*0690*/  IMAD.WIDE R2, R0, 0x4, R2 ;  /* 0x0000000400027825 */ /* 0x001fc600078e0202 */
[----:B------:R1:W-:Y:S01]  /*06a0*/  @P0 STG.E desc[UR4][R8.64], R33 ;  /* 0x0000002108000986 */ /* 0x0003e2000c101904 */
[----:B------:R-:W-:Y:S01]  /*06b0*/  FADD R7, R26, R7 ;  /* 0x000000071a077221 */ /* 0x000fe20000000000 */
[----:B------:R-:W-:Y:S06]  /*06c0*/  @!P0 EXIT ;  /* 0x000000000000894d */ /* 0x000fec0003800000 */
[----:B------:R-:W-:Y:S01]  /*06d0*/  STG.E desc[UR4][R2.64], R7 ;  /* 0x0000000702007986 */ /* 0x000fe2000c101904 */
[----:B------:R-:W-:Y:S05]  /*06e0*/  EXIT ;  /* 0x000000000000794d */ /* 0x000fea0003800000 */
.L_x_0:
[----:B------:R-:W-:-:S00]  /*06f0*/  BRA `(.L_x_0) ;  /* 0xfffffffc00fc7947 */ /* 0x000fc0000383ffff */
[----:B------:R-:W-:-:S00]  /*0700*/  NOP ;  /* 0x0000000000007918 */ /* 0x000fc00000000000 */
[----:B------:R-:W-:-:S00]  /*0710*/  NOP ;  /* 0x0000000000007918 */ /* 0x000fc00000000000 */
[----:B------:R-:W-:-:S00]  /*0720*/  NOP ;  /* 0x0000000000007918 */ /* 0x000fc00000000000 */
[----:B------:R-:W-:-:S00]  /*0730*/  NOP ;  /* 0x0000000000007918 */ /* 0x000fc00000000000 */
[----:B------:R-:W-:-:S00]  /*0740*/  NOP ;  /* 0x0000000000007918 */ /* 0x000fc00000000000 */
[----:B------:R-:W-:-:S00]  /*0750*/  NOP ;  /* 0x0000000000007918 */ /* 0x000fc00000000000 */
[----:B------:R-:W-:-:S00]  /*0760*/  NOP ;  /* 0x0000000000007918 */ /* 0x000fc00000000000 */
[----:B------:R-:W-:-:S00]  /*0770*/  NOP ;  /* 0x0000000000007918 */ /* 0x000fc00000000000 */
.L_x_1:


//--------------------- .nv.global.init           --------------------------
	.section	.nv.global.init,"aw",@progbits
.nv.global.init:
	.type		_$_str,@object
	.size		_$_str,(_$_str_$_2 - _$_str)
_$_str:
        /*0000*/ 	.byte	0x5f, 0x5f, 0x43, 0x55, 0x44, 0x41, 0x5f, 0x46, 0x54, 0x5a, 0x00
	.type		_$_str_$_2,@object
	.size		_$_str_$_2,(.L_1 - _$_str_$_2)
_$_str_$_2:
        /*000b*/ 	.byte	0x5f, 0x5f, 0x43, 0x55, 0x44, 0x41, 0x5f, 0x50, 0x52, 0x45, 0x43, 0x5f, 0x53, 0x51, 0x52, 0x54
        /*001b*/ 	.byte	0x00
.L_1:


//--------------------- .nv.constant0.triton_poi_fused__native_batch_norm_legit_no_training__unsafe_index_add_convolution_hardtanh_mul_sub_4 --------------------------
	.section	.nv.constant0.triton_poi_fused__native_batch_norm_legit_no_training__unsafe_index_add_convolution_hardtanh_mul_sub_4,"a",@progbits
	.sectionflags	@""
	.align	4
.nv.constant0.triton_poi_fused__native_batch_norm_legit_no_training__unsafe_index_add_convolution_hardtanh_mul_sub_4:
	.zero		668
